//
// Generated by NVIDIA NVVM Compiler
//
// Compiler Build ID: CL-36424714
// Cuda compilation tools, release 13.0, V13.0.88
// Based on NVVM 20.0.0
//

.version 9.0
.target sm_100
.address_size 64

	// .globl	_Z15generate_pointsPfS_iy
.global .align 4 .b8 precalc_xorwow_matrix[102400];
.global .align 4 .b8 precalc_xorwow_offset_matrix[102400];
.global .align 4 .b8 mrg32k3aM1[2304];
.global .align 4 .b8 mrg32k3aM2[2304];
.global .align 4 .b8 mrg32k3aM1SubSeq[2016];
.global .align 4 .b8 mrg32k3aM2SubSeq[2016];
.global .align 4 .b8 mrg32k3aM1Seq[2304];
.global .align 4 .b8 mrg32k3aM2Seq[2304];
.const .align 8 .b8 __cr_lgamma_table[72];

.visible .entry _Z15generate_pointsPfS_iy(
	.param .u64 .ptr .align 1 _Z15generate_pointsPfS_iy_param_0,
	.param .u64 .ptr .align 1 _Z15generate_pointsPfS_iy_param_1,
	.param .u32 _Z15generate_pointsPfS_iy_param_2,
	.param .u64 _Z15generate_pointsPfS_iy_param_3
)
{
	.reg .pred 	%p<14>;
	.reg .b32 	%r<346>;
	.reg .b32 	%f<15>;
	.reg .b64 	%rd<12>;

	ld.param.u32 	%r72, [_Z15generate_pointsPfS_iy_param_2];
	mov.u32 	%r73, %ctaid.x;
	mov.u32 	%r74, %ntid.x;
	mov.u32 	%r75, %tid.x;
	mad.lo.s32 	%r1, %r73, %r74, %r75;
	setp.ge.s32 	%p1, %r1, %r72;
	@%p1 bra 	$L__BB0_17;
	ld.param.u64 	%rd11, [_Z15generate_pointsPfS_iy_param_3];
	cvt.u32.u64 	%r2, %rd11;
	{ .reg .b32 tmp; mov.b64 {tmp, %r3}, %rd11; }
	shr.s32 	%r342, %r1, 31;
	mov.b32 	%r76, 0;
	mov.b32 	%r77, -766435501;
	mul.hi.u32 	%r78, %r77, %r76;
	mov.b32 	%r79, -845247145;
	mul.hi.u32 	%r80, %r79, %r1;
	mul.lo.s32 	%r81, %r1, -845247145;
	xor.b32  	%r82, %r80, %r2;
	xor.b32  	%r83, %r342, %r78;
	xor.b32  	%r84, %r83, %r3;
	add.s32 	%r5, %r2, -1640531527;
	add.s32 	%r6, %r3, -1150833019;
	mul.hi.u32 	%r85, %r77, %r82;
	mul.lo.s32 	%r86, %r82, -766435501;
	mul.hi.u32 	%r87, %r79, %r84;
	mul.lo.s32 	%r88, %r84, -845247145;
	xor.b32  	%r89, %r81, %r87;
	xor.b32  	%r90, %r89, %r5;
	xor.b32  	%r91, %r85, %r6;
	add.s32 	%r7, %r2, 1013904242;
	add.s32 	%r8, %r3, 1993301258;
	mul.hi.u32 	%r92, %r77, %r90;
	mul.lo.s32 	%r93, %r90, -766435501;
	mul.hi.u32 	%r94, %r79, %r91;
	mul.lo.s32 	%r95, %r91, -845247145;
	xor.b32  	%r96, %r88, %r94;
	xor.b32  	%r97, %r96, %r7;
	xor.b32  	%r98, %r86, %r92;
	xor.b32  	%r99, %r98, %r8;
	add.s32 	%r9, %r2, -626627285;
	add.s32 	%r10, %r3, 842468239;
	mul.hi.u32 	%r100, %r77, %r97;
	mul.lo.s32 	%r101, %r97, -766435501;
	mul.hi.u32 	%r102, %r79, %r99;
	mul.lo.s32 	%r103, %r99, -845247145;
	xor.b32  	%r104, %r95, %r102;
	xor.b32  	%r105, %r104, %r9;
	xor.b32  	%r106, %r93, %r100;
	xor.b32  	%r107, %r106, %r10;
	add.s32 	%r108, %r2, 2027808484;
	add.s32 	%r11, %r3, -308364780;
	mul.hi.u32 	%r109, %r77, %r105;
	mul.lo.s32 	%r110, %r105, -766435501;
	mul.hi.u32 	%r111, %r79, %r107;
	mul.lo.s32 	%r112, %r107, -845247145;
	xor.b32  	%r113, %r103, %r111;
	xor.b32  	%r114, %r113, %r108;
	xor.b32  	%r115, %r101, %r109;
	xor.b32  	%r116, %r115, %r11;
	add.s32 	%r12, %r2, 387276957;
	add.s32 	%r13, %r3, -1459197799;
	mul.hi.u32 	%r117, %r77, %r114;
	mul.lo.s32 	%r118, %r114, -766435501;
	mul.hi.u32 	%r119, %r79, %r116;
	mul.lo.s32 	%r120, %r116, -845247145;
	xor.b32  	%r121, %r112, %r119;
	xor.b32  	%r122, %r121, %r12;
	xor.b32  	%r123, %r110, %r117;
	xor.b32  	%r124, %r123, %r13;
	add.s32 	%r14, %r2, -1253254570;
	add.s32 	%r15, %r3, 1684936478;
	mul.hi.u32 	%r125, %r77, %r122;
	mul.lo.s32 	%r126, %r122, -766435501;
	mul.hi.u32 	%r127, %r79, %r124;
	mul.lo.s32 	%r128, %r124, -845247145;
	xor.b32  	%r129, %r120, %r127;
	xor.b32  	%r130, %r129, %r14;
	xor.b32  	%r131, %r118, %r125;
	xor.b32  	%r132, %r131, %r15;
	add.s32 	%r16, %r2, 1401181199;
	add.s32 	%r17, %r3, 534103459;
	mul.hi.u32 	%r133, %r77, %r130;
	mul.lo.s32 	%r134, %r130, -766435501;
	mul.hi.u32 	%r135, %r79, %r132;
	mul.lo.s32 	%r136, %r132, -845247145;
	xor.b32  	%r137, %r128, %r135;
	xor.b32  	%r138, %r137, %r16;
	xor.b32  	%r139, %r126, %r133;
	xor.b32  	%r140, %r139, %r17;
	add.s32 	%r18, %r2, -239350328;
	add.s32 	%r19, %r3, -616729560;
	mul.hi.u32 	%r141, %r77, %r138;
	mul.lo.s32 	%r142, %r138, -766435501;
	mul.hi.u32 	%r143, %r79, %r140;
	mul.lo.s32 	%r144, %r140, -845247145;
	xor.b32  	%r145, %r136, %r143;
	xor.b32  	%r20, %r145, %r18;
	xor.b32  	%r146, %r134, %r141;
	xor.b32  	%r147, %r146, %r19;
	add.s32 	%r21, %r2, -1879881855;
	add.s32 	%r22, %r3, -1767562579;
	mul.hi.u32 	%r148, %r77, %r20;
	mul.hi.u32 	%r149, %r79, %r147;
	mul.lo.s32 	%r340, %r147, -845247145;
	xor.b32  	%r150, %r144, %r149;
	xor.b32  	%r341, %r150, %r21;
	xor.b32  	%r25, %r142, %r148;
	cvt.rn.f32.u32 	%f7, %r340;
	fma.rn.f32 	%f13, %f7, 0f2F800000, 0f2F000000;
	cvt.rn.f32.u32 	%f8, %r341;
	fma.rn.f32 	%f14, %f8, 0f2F800000, 0f2F000000;
	mul.f32 	%f9, %f14, %f13;
	setp.leu.f32 	%p2, %f9, 0f3F800000;
	@%p2 bra 	$L__BB0_16;
	mul.lo.s32 	%r338, %r20, -766435501;
	xor.b32  	%r339, %r25, %r22;
	mov.b32 	%r337, 2;
	mov.b32 	%r345, 0;
	mov.u32 	%r344, %r345;
	mov.u32 	%r343, %r1;
$L__BB0_3:
	mov.u32 	%r36, %r337;
	mov.b32 	%r337, 3;
	setp.eq.s32 	%p3, %r36, 1;
	mov.u32 	%r335, %r339;
	mov.u32 	%r336, %r340;
	@%p3 bra 	$L__BB0_15;
	setp.eq.s32 	%p4, %r36, 2;
	@%p4 bra 	$L__BB0_11;
	setp.ne.s32 	%p5, %r36, 3;
	@%p5 bra 	$L__BB0_10;
	add.s32 	%r345, %r345, 1;
	setp.ne.s32 	%p6, %r345, 0;
	@%p6 bra 	$L__BB0_9;
	add.s32 	%r344, %r344, 1;
	setp.ne.s32 	%p7, %r344, 0;
	@%p7 bra 	$L__BB0_9;
	add.s32 	%r343, %r343, 1;
	setp.eq.s32 	%p8, %r343, 0;
	selp.u32 	%r155, 1, 0, %p8;
	add.s32 	%r342, %r342, %r155;
	mov.b32 	%r344, 0;
$L__BB0_9:
	mov.b32 	%r157, -766435501;
	mul.hi.u32 	%r158, %r157, %r345;
	mul.lo.s32 	%r159, %r345, -766435501;
	mov.b32 	%r160, -845247145;
	mul.hi.u32 	%r161, %r160, %r343;
	mul.lo.s32 	%r162, %r343, -845247145;
	xor.b32  	%r163, %r161, %r2;
	xor.b32  	%r164, %r163, %r344;
	xor.b32  	%r165, %r158, %r3;
	xor.b32  	%r166, %r165, %r342;
	mul.hi.u32 	%r167, %r157, %r164;
	mul.lo.s32 	%r168, %r164, -766435501;
	mul.hi.u32 	%r169, %r160, %r166;
	mul.lo.s32 	%r170, %r166, -845247145;
	xor.b32  	%r171, %r162, %r169;
	xor.b32  	%r172, %r171, %r5;
	xor.b32  	%r173, %r159, %r167;
	xor.b32  	%r174, %r173, %r6;
	mul.hi.u32 	%r175, %r157, %r172;
	mul.lo.s32 	%r176, %r172, -766435501;
	mul.hi.u32 	%r177, %r160, %r174;
	mul.lo.s32 	%r178, %r174, -845247145;
	xor.b32  	%r179, %r170, %r177;
	xor.b32  	%r180, %r179, %r7;
	xor.b32  	%r181, %r168, %r175;
	xor.b32  	%r182, %r181, %r8;
	mul.hi.u32 	%r183, %r157, %r180;
	mul.lo.s32 	%r184, %r180, -766435501;
	mul.hi.u32 	%r185, %r160, %r182;
	mul.lo.s32 	%r186, %r182, -845247145;
	xor.b32  	%r187, %r178, %r185;
	xor.b32  	%r188, %r187, %r9;
	xor.b32  	%r189, %r176, %r183;
	xor.b32  	%r190, %r189, %r10;
	mul.hi.u32 	%r191, %r157, %r188;
	mul.lo.s32 	%r192, %r188, -766435501;
	mul.hi.u32 	%r193, %r160, %r190;
	mul.lo.s32 	%r194, %r190, -845247145;
	xor.b32  	%r195, %r186, %r193;
	add.s32 	%r196, %r2, 2027808484;
	xor.b32  	%r197, %r195, %r196;
	xor.b32  	%r198, %r184, %r191;
	xor.b32  	%r199, %r198, %r11;
	mul.hi.u32 	%r200, %r157, %r197;
	mul.lo.s32 	%r201, %r197, -766435501;
	mul.hi.u32 	%r202, %r160, %r199;
	mul.lo.s32 	%r203, %r199, -845247145;
	xor.b32  	%r204, %r194, %r202;
	xor.b32  	%r205, %r204, %r12;
	xor.b32  	%r206, %r192, %r200;
	xor.b32  	%r207, %r206, %r13;
	mul.hi.u32 	%r208, %r157, %r205;
	mul.lo.s32 	%r209, %r205, -766435501;
	mul.hi.u32 	%r210, %r160, %r207;
	mul.lo.s32 	%r211, %r207, -845247145;
	xor.b32  	%r212, %r203, %r210;
	xor.b32  	%r213, %r212, %r14;
	xor.b32  	%r214, %r201, %r208;
	xor.b32  	%r215, %r214, %r15;
	mul.hi.u32 	%r216, %r157, %r213;
	mul.lo.s32 	%r217, %r213, -766435501;
	mul.hi.u32 	%r218, %r160, %r215;
	mul.lo.s32 	%r219, %r215, -845247145;
	xor.b32  	%r220, %r211, %r218;
	xor.b32  	%r221, %r220, %r16;
	xor.b32  	%r222, %r209, %r216;
	xor.b32  	%r223, %r222, %r17;
	mul.hi.u32 	%r224, %r157, %r221;
	mul.lo.s32 	%r225, %r221, -766435501;
	mul.hi.u32 	%r226, %r160, %r223;
	mul.lo.s32 	%r227, %r223, -845247145;
	xor.b32  	%r228, %r219, %r226;
	xor.b32  	%r229, %r228, %r18;
	xor.b32  	%r230, %r217, %r224;
	xor.b32  	%r231, %r230, %r19;
	mul.hi.u32 	%r232, %r157, %r229;
	mul.lo.s32 	%r44, %r229, -766435501;
	mul.hi.u32 	%r233, %r160, %r231;
	mul.lo.s32 	%r340, %r231, -845247145;
	xor.b32  	%r234, %r227, %r233;
	xor.b32  	%r335, %r234, %r21;
	xor.b32  	%r235, %r225, %r232;
	add.s32 	%r236, %r3, -1767562579;
	xor.b32  	%r339, %r235, %r236;
	mov.b32 	%r337, 1;
	mov.u32 	%r336, %r338;
	mov.u32 	%r338, %r44;
	mov.u32 	%r341, %r335;
	bra.uni 	$L__BB0_15;
$L__BB0_10:
	add.s32 	%r337, %r36, 2;
	setp.eq.s32 	%p12, %r36, 0;
	selp.b32 	%r335, %r340, %r341, %p12;
	mov.u32 	%r336, %r341;
	bra.uni 	$L__BB0_15;
$L__BB0_11:
	add.s32 	%r345, %r345, 1;
	setp.ne.s32 	%p9, %r345, 0;
	@%p9 bra 	$L__BB0_14;
	add.s32 	%r344, %r344, 1;
	setp.ne.s32 	%p10, %r344, 0;
	@%p10 bra 	$L__BB0_14;
	add.s32 	%r343, %r343, 1;
	setp.eq.s32 	%p11, %r343, 0;
	selp.u32 	%r238, 1, 0, %p11;
	add.s32 	%r342, %r342, %r238;
	mov.b32 	%r344, 0;
$L__BB0_14:
	mov.b32 	%r240, -766435501;
	mul.hi.u32 	%r241, %r240, %r345;
	mul.lo.s32 	%r242, %r345, -766435501;
	mov.b32 	%r243, -845247145;
	mul.hi.u32 	%r244, %r243, %r343;
	mul.lo.s32 	%r245, %r343, -845247145;
	xor.b32  	%r246, %r244, %r2;
	xor.b32  	%r247, %r246, %r344;
	xor.b32  	%r248, %r241, %r3;
	xor.b32  	%r249, %r248, %r342;
	mul.hi.u32 	%r250, %r240, %r247;
	mul.lo.s32 	%r251, %r247, -766435501;
	mul.hi.u32 	%r252, %r243, %r249;
	mul.lo.s32 	%r253, %r249, -845247145;
	xor.b32  	%r254, %r245, %r252;
	xor.b32  	%r255, %r254, %r5;
	xor.b32  	%r256, %r242, %r250;
	xor.b32  	%r257, %r256, %r6;
	mul.hi.u32 	%r258, %r240, %r255;
	mul.lo.s32 	%r259, %r255, -766435501;
	mul.hi.u32 	%r260, %r243, %r257;
	mul.lo.s32 	%r261, %r257, -845247145;
	xor.b32  	%r262, %r253, %r260;
	xor.b32  	%r263, %r262, %r7;
	xor.b32  	%r264, %r251, %r258;
	xor.b32  	%r265, %r264, %r8;
	mul.hi.u32 	%r266, %r240, %r263;
	mul.lo.s32 	%r267, %r263, -766435501;
	mul.hi.u32 	%r268, %r243, %r265;
	mul.lo.s32 	%r269, %r265, -845247145;
	xor.b32  	%r270, %r261, %r268;
	xor.b32  	%r271, %r270, %r9;
	xor.b32  	%r272, %r259, %r266;
	xor.b32  	%r273, %r272, %r10;
	mul.hi.u32 	%r274, %r240, %r271;
	mul.lo.s32 	%r275, %r271, -766435501;
	mul.hi.u32 	%r276, %r243, %r273;
	mul.lo.s32 	%r277, %r273, -845247145;
	xor.b32  	%r278, %r269, %r276;
	add.s32 	%r279, %r2, 2027808484;
	xor.b32  	%r280, %r278, %r279;
	xor.b32  	%r281, %r267, %r274;
	xor.b32  	%r282, %r281, %r11;
	mul.hi.u32 	%r283, %r240, %r280;
	mul.lo.s32 	%r284, %r280, -766435501;
	mul.hi.u32 	%r285, %r243, %r282;
	mul.lo.s32 	%r286, %r282, -845247145;
	xor.b32  	%r287, %r277, %r285;
	xor.b32  	%r288, %r287, %r12;
	xor.b32  	%r289, %r275, %r283;
	xor.b32  	%r290, %r289, %r13;
	mul.hi.u32 	%r291, %r240, %r288;
	mul.lo.s32 	%r292, %r288, -766435501;
	mul.hi.u32 	%r293, %r243, %r290;
	mul.lo.s32 	%r294, %r290, -845247145;
	xor.b32  	%r295, %r286, %r293;
	xor.b32  	%r296, %r295, %r14;
	xor.b32  	%r297, %r284, %r291;
	xor.b32  	%r298, %r297, %r15;
	mul.hi.u32 	%r299, %r240, %r296;
	mul.lo.s32 	%r300, %r296, -766435501;
	mul.hi.u32 	%r301, %r243, %r298;
	mul.lo.s32 	%r302, %r298, -845247145;
	xor.b32  	%r303, %r294, %r301;
	xor.b32  	%r304, %r303, %r16;
	xor.b32  	%r305, %r292, %r299;
	xor.b32  	%r306, %r305, %r17;
	mul.hi.u32 	%r307, %r240, %r304;
	mul.lo.s32 	%r308, %r304, -766435501;
	mul.hi.u32 	%r309, %r243, %r306;
	mul.lo.s32 	%r310, %r306, -845247145;
	xor.b32  	%r311, %r302, %r309;
	xor.b32  	%r312, %r311, %r18;
	xor.b32  	%r313, %r300, %r307;
	xor.b32  	%r314, %r313, %r19;
	mul.hi.u32 	%r315, %r240, %r312;
	mul.lo.s32 	%r57, %r312, -766435501;
	mul.hi.u32 	%r316, %r243, %r314;
	mul.lo.s32 	%r340, %r314, -845247145;
	xor.b32  	%r317, %r310, %r316;
	xor.b32  	%r341, %r317, %r21;
	xor.b32  	%r318, %r308, %r315;
	add.s32 	%r319, %r3, -1767562579;
	xor.b32  	%r60, %r318, %r319;
	mov.b32 	%r337, 0;
	mov.u32 	%r335, %r338;
	mov.u32 	%r336, %r339;
	mov.u32 	%r338, %r57;
	mov.u32 	%r339, %r60;
$L__BB0_15:
	cvt.rn.f32.u32 	%f10, %r335;
	fma.rn.f32 	%f13, %f10, 0f2F800000, 0f2F000000;
	cvt.rn.f32.u32 	%f11, %r336;
	fma.rn.f32 	%f14, %f11, 0f2F800000, 0f2F000000;
	mul.f32 	%f12, %f14, %f13;
	setp.gt.f32 	%p13, %f12, 0f3F800000;
	@%p13 bra 	$L__BB0_3;
$L__BB0_16:
	ld.param.u64 	%rd10, [_Z15generate_pointsPfS_iy_param_1];
	ld.param.u64 	%rd9, [_Z15generate_pointsPfS_iy_param_0];
	cvta.to.global.u64 	%rd4, %rd9;
	mul.wide.s32 	%rd5, %r1, 4;
	add.s64 	%rd6, %rd4, %rd5;
	st.global.f32 	[%rd6], %f14;
	cvta.to.global.u64 	%rd7, %rd10;
	add.s64 	%rd8, %rd7, %rd5;
	st.global.f32 	[%rd8], %f13;
$L__BB0_17:
	ret;

}


// ===== COMPILED SASS (sm_100) =====

	.target	sm_100

	.elftype	@"ET_EXEC"


//--------------------- .note.nv.tkinfo           --------------------------
	.section	.note.nv.tkinfo,"",@"SHT_NOTE"
	.sectionflags	@"SHF_NOTE_NV_TKINFO"
	.tkinfo
        /*0018*/ 	.word	0x00000002
        /*0030*/ 	.string	""
        /*0030*/ 	.string	"ptxas"
        /*0030*/ 	.string	"Cuda compilation tools, release 13.0, V13.0.88"
        /*0030*/ 	.string	"Build cuda_13.0.r13.0/compiler.36424714_0"
        /*0030*/ 	.string	"-arch sm_100 -m 64 "



//--------------------- .note.nv.cuinfo           --------------------------
	.section	.note.nv.cuinfo,"",@"SHT_NOTE"
	.sectionflags	@"SHF_NOTE_NV_CUINFO"
        /*0018*/ 	.short	0x0002
        /*001a*/ 	.short	0x0064
        /*001c*/ 	.short	0x0082
	.zero		2


//--------------------- .nv.info                  --------------------------
	.section	.nv.info,"",@"SHT_CUDA_INFO"
	.align	4


	//----- nvinfo : EIATTR_REGCOUNT
	.align		4
        /*0000*/ 	.byte	0x04, 0x2f
        /*0002*/ 	.short	(.L_10 - .L_9)
	.align		4
.L_9:
        /*0004*/ 	.word	index@(_Z15generate_pointsPfS_iy)
        /*0008*/ 	.word	0x00000016


	//----- nvinfo : EIATTR_FRAME_SIZE
	.align		4
.L_10:
        /*000c*/ 	.byte	0x04, 0x11
        /*000e*/ 	.short	(.L_12 - .L_11)
	.align		4
.L_11:
        /*0010*/ 	.word	index@(_Z15generate_pointsPfS_iy)
        /*0014*/ 	.word	0x00000000


	//----- nvinfo : EIATTR_MIN_STACK_SIZE
	.align		4
.L_12:
        /*0018*/ 	.byte	0x04, 0x12
        /*001a*/ 	.short	(.L_14 - .L_13)
	.align		4
.L_13:
        /*001c*/ 	.word	index@(_Z15generate_pointsPfS_iy)
        /*0020*/ 	.word	0x00000000
.L_14:


//--------------------- .nv.compat                --------------------------
	.section	.nv.compat,"",@"SHT_CUDA_COMPAT_INFO"
	.align	4
        /*0000*/ 	.byte	0x02, 0x09, 0x00, 0x00, 0x02, 0x02, 0x01, 0x00, 0x02, 0x05, 0x05, 0x00, 0x03, 0x07, 0x01, 0x01
        /*0010*/ 	.byte	0x02, 0x03, 0x00, 0x00, 0x02, 0x06, 0x01, 0x00, 0x04, 0x0b, 0x08, 0x00, 0x01, 0x00, 0x00, 0x00
        /*0020*/ 	.byte	0x00, 0x00, 0x00, 0x00


//--------------------- .nv.info._Z15generate_pointsPfS_iy --------------------------
	.section	.nv.info._Z15generate_pointsPfS_iy,"",@"SHT_CUDA_INFO"
	.sectionflags	@""
	.align	4


	//----- nvinfo : EIATTR_CUDA_API_VERSION
	.align		4
        /*0000*/ 	.byte	0x04, 0x37
        /*0002*/ 	.short	(.L_16 - .L_15)
.L_15:
        /*0004*/ 	.word	0x00000082


	//----- nvinfo : EIATTR_KPARAM_INFO
	.align		4
.L_16:
        /*0008*/ 	.byte	0x04, 0x17
        /*000a*/ 	.short	(.L_18 - .L_17)
.L_17:
        /*000c*/ 	.word	0x00000000
        /*0010*/ 	.short	0x0003
        /*0012*/ 	.short	0x0018
        /*0014*/ 	.byte	0x00, 0xf0, 0x21, 0x00


	//----- nvinfo : EIATTR_KPARAM_INFO
	.align		4
.L_18:
        /*0018*/ 	.byte	0x04, 0x17
        /*001a*/ 	.short	(.L_20 - .L_19)
.L_19:
        /*001c*/ 	.word	0x00000000
        /*0020*/ 	.short	0x0002
        /*0022*/ 	.short	0x0010
        /*0024*/ 	.byte	0x00, 0xf0, 0x11, 0x00


	//----- nvinfo : EIATTR_KPARAM_INFO
	.align		4
.L_20:
        /*0028*/ 	.byte	0x04, 0x17
        /*002a*/ 	.short	(.L_22 - .L_21)
.L_21:
        /*002c*/ 	.word	0x00000000
        /*0030*/ 	.short	0x0001
        /*0032*/ 	.short	0x0008
        /*0034*/ 	.byte	0x00, 0xf5, 0x21, 0x00


	//----- nvinfo : EIATTR_KPARAM_INFO
	.align		4
.L_22:
        /*0038*/ 	.byte	0x04, 0x17
        /*003a*/ 	.short	(.L_24 - .L_23)
.L_23:
        /*003c*/ 	.word	0x00000000
        /*0040*/ 	.short	0x0000
        /*0042*/ 	.short	0x0000
        /*0044*/ 	.byte	0x00, 0xf5, 0x21, 0x00


	//----- nvinfo : EIATTR_SPARSE_MMA_MASK
	.align		4
.L_24:
        /*0048*/ 	.byte	0x03, 0x50
        /*004a*/ 	.short	0x0000


	//----- nvinfo : EIATTR_MAXREG_COUNT
	.align		4
        /*004c*/ 	.byte	0x03, 0x1b
        /*004e*/ 	.short	0x00ff


	//----- nvinfo : EIATTR_MERCURY_ISA_VERSION
	.align		4
        /*0050*/ 	.byte	0x03, 0x5f
        /*0052*/ 	.short	0x0101


	//----- nvinfo : EIATTR_VRC_CTA_INIT_COUNT
	.align		4
        /*0054*/ 	.byte	0x02, 0x4a
	.zero		1
	.zero		1


	//----- nvinfo : EIATTR_EXIT_INSTR_OFFSETS
	.align		4
        /*0058*/ 	.byte	0x04, 0x1c
        /*005a*/ 	.short	(.L_26 - .L_25)


	//   ....[0]....
.L_25:
        /*005c*/ 	.word	0x00000070


	//   ....[1]....
        /*0060*/ 	.word	0x00000f00


	//----- nvinfo : EIATTR_CRS_STACK_SIZE
	.align		4
.L_26:
        /*0064*/ 	.byte	0x04, 0x1e
        /*0066*/ 	.short	(.L_28 - .L_27)
.L_27:
        /*0068*/ 	.word	0x00000000


	//----- nvinfo : EIATTR_CBANK_PARAM_SIZE
	.align		4
.L_28:
        /*006c*/ 	.byte	0x03, 0x19
        /*006e*/ 	.short	0x0020


	//----- nvinfo : EIATTR_PARAM_CBANK
	.align		4
        /*0070*/ 	.byte	0x04, 0x0a
        /*0072*/ 	.short	(.L_30 - .L_29)
	.align		4
.L_29:
        /*0074*/ 	.word	index@(.nv.constant0._Z15generate_pointsPfS_iy)
        /*0078*/ 	.short	0x0380
        /*007a*/ 	.short	0x0020


	//----- nvinfo : EIATTR_SW_WAR
	.align		4
.L_30:
        /*007c*/ 	.byte	0x04, 0x36
        /*007e*/ 	.short	(.L_32 - .L_31)
.L_31:
        /*0080*/ 	.word	0x00000008
.L_32:


//--------------------- .nv.callgraph             --------------------------
	.section	.nv.callgraph,"",@"SHT_CUDA_CALLGRAPH"
	.align	4
	.sectionentsize	8
	.align		4
        /*0000*/ 	.word	0x00000000
	.align		4
        /*0004*/ 	.word	0xffffffff
	.align		4
        /*0008*/ 	.word	0x00000000
	.align		4
        /*000c*/ 	.word	0xfffffffe
	.align		4
        /*0010*/ 	.word	0x00000000
	.align		4
        /*0014*/ 	.word	0xfffffffd
	.align		4
        /*0018*/ 	.word	0x00000000
	.align		4
        /*001c*/ 	.word	0xfffffffc


//--------------------- .nv.constant4             --------------------------
	.section	.nv.constant4,"a",@progbits
	.align	8
	.align		8
.nv.constant4:
        /*0000*/ 	.dword	precalc_xorwow_matrix
	.align		8
        /*0008*/ 	.dword	precalc_xorwow_offset_matrix
	.align		8
        /*0010*/ 	.dword	mrg32k3aM1
	.align		8
        /*0018*/ 	.dword	mrg32k3aM2
	.align		8
        /*0020*/ 	.dword	mrg32k3aM1SubSeq
	.align		8
        /*0028*/ 	.dword	mrg32k3aM2SubSeq
	.align		8
        /*0030*/ 	.dword	mrg32k3aM1Seq
	.align		8
        /*0038*/ 	.dword	mrg32k3aM2Seq


//--------------------- .nv.constant3             --------------------------
	.section	.nv.constant3,"a",@progbits
	.align	8
.nv.constant3:
	.type		__cr_lgamma_table,@object
	.size		__cr_lgamma_table,(.L_8 - __cr_lgamma_table)
__cr_lgamma_table:
        /*0000*/ 	.byte	0x00, 0x00, 0x00, 0x00, 0x00, 0x00, 0x00, 0x00, 0x00, 0x00, 0x00, 0x00, 0x00, 0x00, 0x00, 0x00
        /*0010*/ 	.byte	0xef, 0x39, 0xfa, 0xfe, 0x42, 0x2e, 0xe6, 0x3f, 0x02, 0x20, 0x2a, 0xfa, 0x0b, 0xab, 0xfc, 0x3f
        /*0020*/ 	.byte	0xf9, 0x2c, 0x92, 0x7c, 0xa7, 0x6c, 0x09, 0x40, 0xc9, 0x79, 0x44, 0x3c, 0x64, 0x26, 0x13, 0x40
        /*0030*/ 	.byte	0xca, 0x01, 0xcf, 0x3a, 0x27, 0x51, 0x1a, 0x40, 0x30, 0xcc, 0x2d, 0xf3, 0xe1, 0x0c, 0x21, 0x40
        /*0040*/ 	.byte	0x0d, 0xb7, 0xfc, 0x82, 0x8e, 0x35, 0x25, 0x40
.L_8:


//--------------------- .text._Z15generate_pointsPfS_iy --------------------------
	.section	.text._Z15generate_pointsPfS_iy,"ax",@progbits
	.align	128
        .global         _Z15generate_pointsPfS_iy
        .type           _Z15generate_pointsPfS_iy,@function
        .size           _Z15generate_pointsPfS_iy,(.L_x_12 - _Z15generate_pointsPfS_iy)
        .other          _Z15generate_pointsPfS_iy,@"STO_CUDA_ENTRY STV_DEFAULT"
_Z15generate_pointsPfS_iy:
.text._Z15generate_pointsPfS_iy:
[----:B------:R-:W-:Y:S01]  /*0000*/  LDC R1, c[0x0][0x37c] ;  /* 0x0000df00ff017b82 */ /* 0x000fe20000000800 */
[----:B------:R-:W0:Y:S07]  /*0010*/  S2R R3, SR_TID.X ;  /* 0x0000000000037919 */ /* 0x000e2e0000002100 */
[----:B------:R-:W0:Y:S01]  /*0020*/  S2UR UR4, SR_CTAID.X ;  /* 0x00000000000479c3 */ /* 0x000e220000002500 */
[----:B------:R-:W1:Y:S07]  /*0030*/  LDCU UR5, c[0x0][0x390] ;  /* 0x00007200ff0577ac */ /* 0x000e6e0008000800 */
[----:B------:R-:W0:Y:S02]  /*0040*/  LDC R0, c[0x0][0x360] ;  /* 0x0000d800ff007b82 */ /* 0x000e240000000800 */
[----:B0-----:R-:W-:-:S05]  /*0050*/  IMAD R0, R0, UR4, R3 ;  /* 0x0000000400007c24 */ /* 0x001fca000f8e0203 */
[----:B-1----:R-:W-:-:S13]  /*0060*/  ISETP.GE.AND P0, PT, R0, UR5, PT ;  /* 0x0000000500007c0c */ /* 0x002fda000bf06270 */
[----:B------:R-:W-:Y:S05]  /*0070*/  @P0 EXIT ;  /* 0x000000000000094d */ /* 0x000fea0003800000 */
[----:B------:R-:W0:Y:S01]  /*0080*/  LDCU.64 UR4, c[0x0][0x398] ;  /* 0x00007300ff0477ac */ /* 0x000e220008000a00 */
[----:B------:R-:W-:Y:S01]  /*0090*/  SHF.R.S32.HI R2, RZ, 0x1f, R0 ;  /* 0x0000001fff027819 */ /* 0x000fe20000011400 */
[----:B------:R-:W-:Y:S01]  /*00a0*/  IMAD.WIDE.U32 R4, R0, -0x326172a9, RZ ;  /* 0xcd9e8d5700047825 */ /* 0x000fe200078e00ff */
[----:B------:R-:W-:Y:S01]  /*00b0*/  BSSY.RECONVERGENT B2, `(.L_x_0) ;  /* 0x00000de000027945 */ /* 0x000fe20003800200 */
[----:B------:R-:W1:Y:S02]  /*00c0*/  LDCU.64 UR22, c[0x0][0x358] ;  /* 0x00006b00ff1677ac */ /* 0x000e640008000a00 */
[----:B------:R-:W-:Y:S01]  /*00d0*/  IMAD.MOV.U32 R12, RZ, RZ, 0x2f800000 ;  /* 0x2f800000ff0c7424 */ /* 0x000fe200078e00ff */
[----:B------:R-:W2:Y:S01]  /*00e0*/  LDCU.64 UR24, c[0x0][0x398] ;  /* 0x00007300ff1877ac */ /* 0x000ea20008000a00 */
[----:B0-----:R-:W-:Y:S01]  /*00f0*/  LOP3.LUT R6, R2, UR5, RZ, 0x3c, !PT ;  /* 0x0000000502067c12 */ /* 0x001fe2000f8e3cff */
[----:B------:R-:W-:Y:S02]  /*0100*/  UIADD3 UR6, UPT, UPT, UR4, -0x61c88647, URZ ;  /* 0x9e3779b904067890 */ /* 0x000fe4000fffe0ff */
[----:B------:R-:W-:Y:S01]  /*0110*/  LOP3.LUT R5, R5, UR4, RZ, 0x3c, !PT ;  /* 0x0000000405057c12 */ /* 0x000fe2000f8e3cff */
[----:B------:R-:W-:Y:S01]  /*0120*/  UIADD3 UR7, UPT, UPT, UR5, -0x4498517b, URZ ;  /* 0xbb67ae8505077890 */ /* 0x000fe2000fffe0ff */
[----:B------:R-:W-:Y:S01]  /*0130*/  IMAD.WIDE.U32 R6, R6, -0x326172a9, RZ ;  /* 0xcd9e8d5706067825 */ /* 0x000fe200078e00ff */
[----:B------:R-:W-:-:S02]  /*0140*/  UIADD3 UR9, UPT, UPT, UR5, 0x76cf5d0a, URZ ;  /* 0x76cf5d0a05097890 */ /* 0x000fc4000fffe0ff */
[----:B------:R-:W-:Y:S02]  /*0150*/  UIADD3 UR8, UPT, UPT, UR4, 0x3c6ef372, URZ ;  /* 0x3c6ef37204087890 */ /* 0x000fe4000fffe0ff */
[----:B------:R-:W-:Y:S01]  /*0160*/  LOP3.LUT R8, R4, UR6, R7, 0x96, !PT ;  /* 0x0000000604087c12 */ /* 0x000fe2000f8e9607 */
[----:B------:R-:W-:Y:S01]  /*0170*/  IMAD.WIDE.U32 R4, R5, -0x2daee0ad, RZ ;  /* 0xd2511f5305047825 */ /* 0x000fe200078e00ff */
[----:B------:R-:W-:Y:S02]  /*0180*/  UIADD3 UR10, UPT, UPT, UR4, -0x255992d5, URZ ;  /* 0xdaa66d2b040a7890 */ /* 0x000fe4000fffe0ff */
[----:B------:R-:W-:Y:S01]  /*0190*/  UIADD3 UR11, UPT, UPT, UR5, 0x32370b8f, URZ ;  /* 0x32370b8f050b7890 */ /* 0x000fe2000fffe0ff */
[----:B------:R-:W-:Y:S01]  /*01a0*/  IMAD.WIDE.U32 R8, R8, -0x2daee0ad, RZ ;  /* 0xd2511f5308087825 */ /* 0x000fe200078e00ff */
[----:B------:R-:W-:Y:S01]  /*01b0*/  LOP3.LUT R5, R5, UR7, RZ, 0x3c, !PT ;  /* 0x0000000705057c12 */ /* 0x000fe2000f8e3cff */
[----:B------:R-:W-:Y:S02]  /*01c0*/  UIADD3 UR13, UPT, UPT, UR5, -0x126145ec, URZ ;  /* 0xed9eba14050d7890 */ /* 0x000fe4000fffe0ff */
[----:B------:R-:W-:Y:S01]  /*01d0*/  UIADD3 UR12, UPT, UPT, UR4, 0x78dde6e4, URZ ;  /* 0x78dde6e4040c7890 */ /* 0x000fe2000fffe0ff */
[----:B------:R-:W-:Y:S01]  /*01e0*/  LOP3.LUT R10, R4, UR9, R9, 0x96, !PT ;  /* 0x00000009040a7c12 */ /* 0x000fe2000f8e9609 */
[----:B------:R-:W-:Y:S01]  /*01f0*/  IMAD.WIDE.U32 R4, R5, -0x326172a9, RZ ;  /* 0xcd9e8d5705047825 */ /* 0x000fe200078e00ff */
[----:B------:R-:W-:-:S02]  /*0200*/  UIADD3 UR14, UPT, UPT, UR4, 0x1715609d, URZ ;  /* 0x1715609d040e7890 */ /* 0x000fc4000fffe0ff */
[----:B------:R-:W-:Y:S01]  /*0210*/  UIADD3 UR16, UPT, UPT, UR5, 0x646e171e, URZ ;  /* 0x646e171e05107890 */ /* 0x000fe2000fffe0ff */
[----:B------:R-:W-:Y:S01]  /*0220*/  IMAD.WIDE.U32 R10, R10, -0x326172a9, RZ ;  /* 0xcd9e8d570a0a7825 */ /* 0x000fe200078e00ff */
[----:B------:R-:W-:Y:S01]  /*0230*/  LOP3.LUT R5, R6, UR8, R5, 0x96, !PT ;  /* 0x0000000806057c12 */ /* 0x000fe2000f8e9605 */
[----:B------:R-:W-:Y:S02]  /*0240*/  UIADD3 UR15, UPT, UPT, UR4, -0x4ab325aa, URZ ;  /* 0xb54cda56040f7890 */ /* 0x000fe4000fffe0ff */
[----:B------:R-:W-:Y:S01]  /*0250*/  UIADD3 UR17, UPT, UPT, UR4, 0x5384540f, URZ ;  /* 0x5384540f04117890 */ /* 0x000fe2000fffe0ff */
[----:B------:R-:W-:Y:S01]  /*0260*/  LOP3.LUT R6, R4, UR10, R11, 0x96, !PT ;  /* 0x0000000a04067c12 */ /* 0x000fe2000f8e960b */
[----:B------:R-:W-:Y:S01]  /*0270*/  IMAD.WIDE.U32 R4, R5, -0x2daee0ad, RZ ;  /* 0xd2511f5305047825 */ /* 0x000fe200078e00ff */
[----:B------:R-:W-:Y:S02]  /*0280*/  UIADD3 UR18, UPT, UPT, UR5, 0x1fd5c5a3, URZ ;  /* 0x1fd5c5a305127890 */ /* 0x000fe4000fffe0ff */
[----:B------:R-:W-:Y:S01]  /*0290*/  UIADD3 UR19, UPT, UPT, UR5, -0x24c28bd8, URZ ;  /* 0xdb3d742805137890 */ /* 0x000fe2000fffe0ff */
[----:B------:R-:W-:Y:S01]  /*02a0*/  IMAD.WIDE.U32 R6, R6, -0x2daee0ad, RZ ;  /* 0xd2511f5306067825 */ /* 0x000fe200078e00ff */
[----:B------:R-:W-:Y:S01]  /*02b0*/  LOP3.LUT R5, R8, UR11, R5, 0x96, !PT ;  /* 0x0000000b08057c12 */ /* 0x000fe2000f8e9605 */
[----:B------:R-:W-:-:S02]  /*02c0*/  UIADD3 UR20, UPT, UPT, UR4, -0x700cb87f, URZ ;  /* 0x8ff3478104147890 */ /* 0x000fc4000fffe0ff */
[----:B------:R-:W-:Y:S01]  /*02d0*/  UIADD3 UR4, UPT, UPT, UR4, -0xe443238, URZ ;  /* 0xf1bbcdc804047890 */ /* 0x000fe2000fffe0ff */
[----:B------:R-:W-:Y:S01]  /*02e0*/  LOP3.LUT R8, R4, UR13, R7, 0x96, !PT ;  /* 0x0000000d04087c12 */ /* 0x000fe2000f8e9607 */
[----:B------:R-:W-:-:S04]  /*02f0*/  IMAD.WIDE.U32 R4, R5, -0x326172a9, RZ ;  /* 0xcd9e8d5705047825 */ /* 0x000fc800078e00ff */
[----:B------:R-:W-:Y:S01]  /*0300*/  IMAD.WIDE.U32 R8, R8, -0x326172a9, RZ ;  /* 0xcd9e8d5708087825 */ /* 0x000fe200078e00ff */
[----:B------:R-:W-:Y:S01]  /*0310*/  LOP3.LUT R5, R10, UR12, R5, 0x96, !PT ;  /* 0x0000000c0a057c12 */ /* 0x000fe2000f8e9605 */
[----:B------:R-:W-:-:S03]  /*0320*/  UIADD3 UR12, UPT, UPT, UR5, -0x56f99767, URZ ;  /* 0xa9066899050c7890 */ /* 0x000fc6000fffe0ff */
[----:B------:R-:W-:Y:S01]  /*0330*/  LOP3.LUT R10, R4, UR14, R9, 0x96, !PT ;  /* 0x0000000e040a7c12 */ /* 0x000fe2000f8e9609 */
[----:B------:R-:W-:-:S04]  /*0340*/  IMAD.WIDE.U32 R4, R5, -0x2daee0ad, RZ ;  /* 0xd2511f5305047825 */ /* 0x000fc800078e00ff */
[----:B------:R-:W-:Y:S01]  /*0350*/  IMAD.WIDE.U32 R10, R10, -0x2daee0ad, RZ ;  /* 0xd2511f530a0a7825 */ /* 0x000fe200078e00ff */
[----:B------:R-:W-:-:S04]  /*0360*/  LOP3.LUT R6, R6, UR12, R5, 0x96, !PT ;  /* 0x0000000c06067c12 */ /* 0x000fc8000f8e9605 */
        /* <DEDUP_REMOVED lines=12> */
[----:B------:R-:W-:Y:S02]  /*0430*/  LOP3.LUT R5, R8, UR20, R11, 0x96, !PT ;  /* 0x0000001408057c12 */ /* 0x000fe4000f8e960b */
[----:B------:R-:W-:Y:S02]  /*0440*/  I2FP.F32.U32 R3, R10 ;  /* 0x0000000a00037245 */ /* 0x000fe40000201000 */
[----:B------:R-:W-:-:S03]  /*0450*/  I2FP.F32.U32 R8, R5 ;  /* 0x0000000500087245 */ /* 0x000fc60000201000 */
[-C--:B------:R-:W-:Y:S02]  /*0460*/  FFMA R13, R3, R12.reuse, 1.1641532182693481445e-10 ;  /* 0x2f000000030d7423 */ /* 0x080fe4000000000c */
[----:B------:R-:W-:-:S04]  /*0470*/  FFMA R8, R8, R12, 1.1641532182693481445e-10 ;  /* 0x2f00000008087423 */ /* 0x000fc8000000000c */
[----:B------:R-:W-:-:S05]  /*0480*/  FMUL R3, R13, R8 ;  /* 0x000000080d037220 */ /* 0x000fca0000400000 */
[----:B------:R-:W-:-:S13]  /*0490*/  FSETP.GT.AND P0, PT, R3, 1, PT ;  /* 0x3f8000000300780b */ /* 0x000fda0003f04000 */
[----:B-12---:R-:W-:Y:S05]  /*04a0*/  @!P0 BRA `(.L_x_1) ;  /* 0x0000000800788947 */ /* 0x006fea0003800000 */
[----:B------:R-:W-:Y:S01]  /*04b0*/  UIADD3 UR21, UPT, UPT, UR5, -0x695add53, URZ ;  /* 0x96a522ad05157890 */ /* 0x000fe2000fffe0ff */
[----:B------:R-:W-:-:S04]  /*04c0*/  IMAD.HI.U32 R3, R4, -0x2daee0ad, RZ ;  /* 0xd2511f5304037827 */ /* 0x000fc800078e00ff */
[----:B------:R-:W-:Y:S01]  /*04d0*/  HFMA2 R7, -RZ, RZ, 0, 1.1920928955078125e-07 ;  /* 0x00000002ff077431 */ /* 0x000fe200000001ff */
[----:B------:R-:W-:Y:S01]  /*04e0*/  BSSY.RECONVERGENT B1, `(.L_x_1) ;  /* 0x000009a000017945 */ /* 0x000fe20003800200 */
[----:B------:R-:W-:Y:S01]  /*04f0*/  IMAD.MOV.U32 R15, RZ, RZ, R5 ;  /* 0x000000ffff0f7224 */ /* 0x000fe200078e0005 */
[----:B------:R-:W-:Y:S01]  /*0500*/  LOP3.LUT R6, R6, UR21, R3, 0x96, !PT ;  /* 0x0000001506067c12 */ /* 0x000fe2000f8e9603 */
[----:B------:R-:W-:Y:S01]  /*0510*/  IMAD R4, R4, -0x2daee0ad, RZ ;  /* 0xd2511f5304047824 */ /* 0x000fe200078e02ff */
[----:B------:R-:W-:Y:S01]  /*0520*/  MOV R5, R0 ;  /* 0x0000000000057202 */ /* 0x000fe20000000f00 */
[----:B------:R-:W-:Y:S02]  /*0530*/  IMAD.MOV.U32 R11, RZ, RZ, RZ ;  /* 0x000000ffff0b7224 */ /* 0x000fe400078e00ff */
[----:B------:R-:W-:-:S07]  /*0540*/  IMAD.MOV.U32 R3, RZ, RZ, RZ ;  /* 0x000000ffff037224 */ /* 0x000fce00078e00ff */
.L_x_10:
[----:B------:R-:W-:Y:S01]  /*0550*/  ISETP.NE.AND P0, PT, R7, 0x1, PT ;  /* 0x000000010700780c */ /* 0x000fe20003f05270 */
[----:B------:R-:W-:Y:S01]  /*0560*/  BSSY.RECONVERGENT B0, `(.L_x_2) ;  /* 0x0000089000007945 */ /* 0x000fe20003800200 */
[----:B------:R-:W-:Y:S01]  /*0570*/  IMAD.MOV.U32 R9, RZ, RZ, R7 ;  /* 0x000000ffff097224 */ /* 0x000fe200078e0007 */
[----:B------:R-:W-:Y:S01]  /*0580*/  MOV R8, R10 ;  /* 0x0000000a00087202 */ /* 0x000fe20000000f00 */
[----:B------:R-:W-:Y:S02]  /*0590*/  IMAD.MOV.U32 R13, RZ, RZ, R6 ;  /* 0x000000ffff0d7224 */ /* 0x000fe400078e0006 */
[----:B------:R-:W-:-:S07]  /*05a0*/  IMAD.MOV.U32 R7, RZ, RZ, 0x3 ;  /* 0x00000003ff077424 */ /* 0x000fce00078e00ff */
[----:B------:R-:W-:Y:S05]  /*05b0*/  @!P0 BRA `(.L_x_3) ;  /* 0x00000008000c8947 */ /* 0x000fea0003800000 */
[----:B------:R-:W-:-:S13]  /*05c0*/  ISETP.NE.AND P0, PT, R9, 0x2, PT ;  /* 0x000000020900780c */ /* 0x000fda0003f05270 */
[----:B------:R-:W-:Y:S05]  /*05d0*/  @!P0 BRA `(.L_x_4) ;  /* 0x0000000400108947 */ /* 0x000fea0003800000 */
[----:B------:R-:W-:-:S13]  /*05e0*/  ISETP.NE.AND P0, PT, R9, 0x3, PT ;  /* 0x000000030900780c */ /* 0x000fda0003f05270 */
[----:B------:R-:W-:Y:S05]  /*05f0*/  @P0 BRA `(.L_x_5) ;  /* 0x0000000000f40947 */ /* 0x000fea0003800000 */
[----:B------:R-:W-:Y:S01]  /*0600*/  VIADD R11, R11, 0x1 ;  /* 0x000000010b0b7836 */ /* 0x000fe20000000000 */
[----:B------:R-:W-:Y:S03]  /*0610*/  BSSY.RECONVERGENT B3, `(.L_x_6) ;  /* 0x000000c000037945 */ /* 0x000fe60003800200 */
[C---:B------:R-:W-:Y:S01]  /*0620*/  IMAD.WIDE.U32 R8, R11.reuse, -0x2daee0ad, RZ ;  /* 0xd2511f530b087825 */ /* 0x040fe200078e00ff */
[----:B------:R-:W-:-:S13]  /*0630*/  ISETP.NE.AND P0, PT, R11, RZ, PT ;  /* 0x000000ff0b00720c */ /* 0x000fda0003f05270 */
[----:B------:R-:W-:Y:S05]  /*0640*/  @P0 BRA `(.L_x_7) ;  /* 0x0000000000200947 */ /* 0x000fea0003800000 */
[----:B------:R-:W-:-:S04]  /*0650*/  IADD3 R3, PT, PT, R3, 0x1, RZ ;  /* 0x0000000103037810 */ /* 0x000fc80007ffe0ff */
[----:B------:R-:W-:-:S13]  /*0660*/  ISETP.NE.AND P0, PT, R3, RZ, PT ;  /* 0x000000ff0300720c */ /* 0x000fda0003f05270 */
[----:B------:R-:W-:Y:S02]  /*0670*/  @!P0 VIADD R5, R5, 0x1 ;  /* 0x0000000105058836 */ /* 0x000fe40000000000 */
[----:B------:R-:W-:Y:S02]  /*0680*/  @!P0 VIADD R6, R2, 0x1 ;  /* 0x0000000102068836 */ /* 0x000fe40000000000 */
[----:B------:R-:W-:Y:S01]  /*0690*/  @!P0 IMAD.MOV.U32 R3, RZ, RZ, RZ ;  /* 0x000000ffff038224 */ /* 0x000fe200078e00ff */
[----:B------:R-:W-:-:S13]  /*06a0*/  ISETP.NE.AND P1, PT, R5, RZ, !P0 ;  /* 0x000000ff0500720c */ /* 0x000fda0004725270 */
[----:B------:R-:W-:-:S05]  /*06b0*/  @P1 IADD3 R6, PT, PT, R2, RZ, RZ ;  /* 0x000000ff02061210 */ /* 0x000fca0007ffe0ff */
[----:B------:R-:W-:-:S07]  /*06c0*/  @!P0 IMAD.MOV.U32 R2, RZ, RZ, R6 ;  /* 0x000000ffff028224 */ /* 0x000fce00078e0006 */
.L_x_7:
[----:B------:R-:W-:Y:S05]  /*06d0*/  BSYNC.RECONVERGENT B3 ;  /* 0x0000000000037941 */ /* 0x000fea0003800200 */
.L_x_6:
[----:B------:R-:W-:Y:S01]  /*06e0*/  IMAD.WIDE.U32 R12, R5, -0x326172a9, RZ ;  /* 0xcd9e8d57050c7825 */ /* 0x000fe200078e00ff */
[----:B------:R-:W-:Y:S01]  /*06f0*/  LOP3.LUT R6, R2, UR25, R9, 0x96, !PT ;  /* 0x0000001902067c12 */ /* 0x000fe2000f8e9609 */
[----:B------:R-:W-:-:S03]  /*0700*/  UIADD3 UR21, UPT, UPT, UR24, 0x78dde6e4, URZ ;  /* 0x78dde6e418157890 */ /* 0x000fc6000fffe0ff */
        /* <DEDUP_REMOVED lines=17> */
[----:B------:R-:W-:Y:S01]  /*0820*/  IMAD.WIDE.U32 R6, R7, -0x326172a9, RZ ;  /* 0xcd9e8d5707067825 */ /* 0x000fe200078e00ff */
[----:B------:R-:W-:-:S03]  /*0830*/  UIADD3 UR21, UPT, UPT, UR25, -0x695add53, URZ ;  /* 0x96a522ad19157890 */ /* 0x000fc6000fffe0ff */
        /* <DEDUP_REMOVED lines=17> */
[----:B------:R-:W-:-:S03]  /*0950*/  LOP3.LUT R13, R12, UR20, R7, 0x96, !PT ;  /* 0x000000140c0d7c12 */ /* 0x000fc6000f8e9607 */
[----:B------:R-:W-:Y:S01]  /*0960*/  HFMA2 R7, -RZ, RZ, 0, 5.9604644775390625e-08 ;  /* 0x00000001ff077431 */ /* 0x000fe200000001ff */
[----:B------:R-:W-:Y:S02]  /*0970*/  MOV R10, R6 ;  /* 0x00000006000a7202 */ /* 0x000fe40000000f00 */
[----:B------:R-:W-:Y:S01]  /*0980*/  LOP3.LUT R6, R8, UR21, R15, 0x96, !PT ;  /* 0x0000001508067c12 */ /* 0x000fe2000f8e960f */
[----:B------:R-:W-:Y:S02]  /*0990*/  IMAD.MOV.U32 R8, RZ, RZ, R4 ;  /* 0x000000ffff087224 */ /* 0x000fe400078e0004 */
[----:B------:R-:W-:Y:S02]  /*09a0*/  IMAD.MOV.U32 R4, RZ, RZ, R14 ;  /* 0x000000ffff047224 */ /* 0x000fe400078e000e */
[----:B------:R-:W-:Y:S01]  /*09b0*/  IMAD.MOV.U32 R15, RZ, RZ, R13 ;  /* 0x000000ffff0f7224 */ /* 0x000fe200078e000d */
[----:B------:R-:W-:Y:S06]  /*09c0*/  BRA `(.L_x_3) ;  /* 0x0000000400087947 */ /* 0x000fec0003800000 */
.L_x_5:
[C---:B------:R-:W-:Y:S01]  /*09d0*/  ISETP.NE.AND P0, PT, R9.reuse, RZ, PT ;  /* 0x000000ff0900720c */ /* 0x040fe20003f05270 */
[----:B------:R-:W-:Y:S01]  /*09e0*/  VIADD R7, R9, 0x2 ;  /* 0x0000000209077836 */ /* 0x000fe20000000000 */
[-C--:B------:R-:W-:Y:S02]  /*09f0*/  MOV R8, R15.reuse ;  /* 0x0000000f00087202 */ /* 0x080fe40000000f00 */
[----:B------:R-:W-:Y:S01]  /*0a00*/  SEL R13, R10, R15, !P0 ;  /* 0x0000000f0a0d7207 */ /* 0x000fe20004000000 */
[----:B------:R-:W-:Y:S08]  /*0a10*/  BRA `(.L_x_3) ;  /* 0x0000000000f47947 */ /* 0x000ff00003800000 */
.L_x_4:
[----:B------:R-:W-:Y:S01]  /*0a20*/  VIADD R11, R11, 0x1 ;  /* 0x000000010b0b7836 */ /* 0x000fe20000000000 */
[----:B------:R-:W-:Y:S03]  /*0a30*/  BSSY.RECONVERGENT B3, `(.L_x_8) ;  /* 0x000000c000037945 */ /* 0x000fe60003800200 */
[C---:B------:R-:W-:Y:S01]  /*0a40*/  IMAD.WIDE.U32 R14, R11.reuse, -0x2daee0ad, RZ ;  /* 0xd2511f530b0e7825 */ /* 0x040fe200078e00ff */
[----:B------:R-:W-:-:S13]  /*0a50*/  ISETP.NE.AND P0, PT, R11, RZ, PT ;  /* 0x000000ff0b00720c */ /* 0x000fda0003f05270 */
[----:B------:R-:W-:Y:S05]  /*0a60*/  @P0 BRA `(.L_x_9) ;  /* 0x0000000000200947 */ /* 0x000fea0003800000 */
[----:B------:R-:W-:-:S04]  /*0a70*/  IADD3 R3, PT, PT, R3, 0x1, RZ ;  /* 0x0000000103037810 */ /* 0x000fc80007ffe0ff */
[----:B------:R-:W-:-:S13]  /*0a80*/  ISETP.NE.AND P0, PT, R3, RZ, PT ;  /* 0x000000ff0300720c */ /* 0x000fda0003f05270 */
[----:B------:R-:W-:Y:S01]  /*0a90*/  @!P0 VIADD R5, R5, 0x1 ;  /* 0x0000000105058836 */ /* 0x000fe20000000000 */
[----:B------:R-:W-:Y:S02]  /*0aa0*/  @!P0 IADD3 R7, PT, PT, R2, 0x1, RZ ;  /* 0x0000000102078810 */ /* 0x000fe40007ffe0ff */
[----:B------:R-:W-:Y:S02]  /*0ab0*/  @!P0 MOV R3, RZ ;  /* 0x000000ff00038202 */ /* 0x000fe40000000f00 */
[----:B------:R-:W-:-:S13]  /*0ac0*/  ISETP.NE.AND P1, PT, R5, RZ, !P0 ;  /* 0x000000ff0500720c */ /* 0x000fda0004725270 */
[----:B------:R-:W-:-:S04]  /*0ad0*/  @P1 IMAD.MOV R7, RZ, RZ, R2 ;  /* 0x000000ffff071224 */ /* 0x000fc800078e0202 */
[----:B------:R-:W-:-:S07]  /*0ae0*/  @!P0 IMAD.MOV.U32 R2, RZ, RZ, R7 ;  /* 0x000000ffff028224 */ /* 0x000fce00078e0007 */
.L_x_9:
[----:B------:R-:W-:Y:S05]  /*0af0*/  BSYNC.RECONVERGENT B3 ;  /* 0x0000000000037941 */ /* 0x000fea0003800200 */
.L_x_8:
[----:B------:R-:W-:Y:S01]  /*0b00*/  IMAD.WIDE.U32 R16, R5, -0x326172a9, RZ ;  /* 0xcd9e8d5705107825 */ /* 0x000fe200078e00ff */
[----:B------:R-:W-:Y:S01]  /*0b10*/  LOP3.LUT R8, R2, UR25, R15, 0x96, !PT ;  /* 0x0000001902087c12 */ /* 0x000fe2000f8e960f */
[----:B------:R-:W-:Y:S02]  /*0b20*/  UIADD3 UR21, UPT, UPT, UR24, 0x78dde6e4, URZ ;  /* 0x78dde6e418157890 */ /* 0x000fe4000fffe0ff */
[----:B------:R-:W-:Y:S01]  /*0b30*/  HFMA2 R7, -RZ, RZ, 0, 0 ;  /* 0x00000000ff077431 */ /* 0x000fe200000001ff */
        /* <DEDUP_REMOVED lines=36> */
[----:B------:R-:W-:Y:S02]  /*0d80*/  LOP3.LUT R15, R14, UR20, R17, 0x96, !PT ;  /* 0x000000140e0f7c12 */ /* 0x000fe4000f8e9611 */
[----:B------:R-:W-:Y:S02]  /*0d90*/  MOV R10, R16 ;  /* 0x00000010000a7202 */ /* 0x000fe40000000f00 */
[----:B------:R-:W-:Y:S01]  /*0da0*/  LOP3.LUT R9, R8, UR21, R13, 0x96, !PT ;  /* 0x0000001508097c12 */ /* 0x000fe2000f8e960d */
[----:B------:R-:W-:Y:S01]  /*0db0*/  IMAD.MOV.U32 R13, RZ, RZ, R4 ;  /* 0x000000ffff0d7224 */ /* 0x000fe200078e0004 */
[----:B------:R-:W-:Y:S01]  /*0dc0*/  MOV R4, R12 ;  /* 0x0000000c00047202 */ /* 0x000fe20000000f00 */
[----:B------:R-:W-:Y:S02]  /*0dd0*/  IMAD.MOV.U32 R8, RZ, RZ, R6 ;  /* 0x000000ffff087224 */ /* 0x000fe400078e0006 */
[----:B------:R-:W-:-:S07]  /*0de0*/  IMAD.MOV.U32 R6, RZ, RZ, R9 ;  /* 0x000000ffff067224 */ /* 0x000fce00078e0009 */
.L_x_3:
[----:B------:R-:W-:Y:S05]  /*0df0*/  BSYNC.RECONVERGENT B0 ;  /* 0x0000000000007941 */ /* 0x000fea0003800200 */
.L_x_2:
[----:B------:R-:W-:Y:S02]  /*0e00*/  I2FP.F32.U32 R9, R13 ;  /* 0x0000000d00097245 */ /* 0x000fe40000201000 */
[----:B------:R-:W-:Y:S02]  /*0e10*/  MOV R12, 0x2f800000 ;  /* 0x2f800000000c7802 */ /* 0x000fe40000000f00 */
[----:B------:R-:W-:-:S03]  /*0e20*/  I2FP.F32.U32 R8, R8 ;  /* 0x0000000800087245 */ /* 0x000fc60000201000 */
[-C--:B------:R-:W-:Y:S02]  /*0e30*/  FFMA R13, R9, R12.reuse, 1.1641532182693481445e-10 ;  /* 0x2f000000090d7423 */ /* 0x080fe4000000000c */
[----:B------:R-:W-:-:S04]  /*0e40*/  FFMA R8, R8, R12, 1.1641532182693481445e-10 ;  /* 0x2f00000008087423 */ /* 0x000fc8000000000c */
[----:B------:R-:W-:-:S05]  /*0e50*/  FMUL R9, R13, R8 ;  /* 0x000000080d097220 */ /* 0x000fca0000400000 */
[----:B------:R-:W-:-:S13]  /*0e60*/  FSETP.GT.AND P0, PT, R9, 1, PT ;  /* 0x3f8000000900780b */ /* 0x000fda0003f04000 */
[----:B------:R-:W-:Y:S05]  /*0e70*/  @P0 BRA `(.L_x_10) ;  /* 0xfffffff400b40947 */ /* 0x000fea000383ffff */
[----:B------:R-:W-:Y:S05]  /*0e80*/  BSYNC.RECONVERGENT B1 ;  /* 0x0000000000017941 */ /* 0x000fea0003800200 */
.L_x_1:
[----:B------:R-:W-:Y:S05]  /*0e90*/  BSYNC.RECONVERGENT B2 ;  /* 0x0000000000027941 */ /* 0x000fea0003800200 */
.L_x_0:
[----:B------:R-:W0:Y:S08]  /*0ea0*/  LDC.64 R2, c[0x0][0x380] ;  /* 0x0000e000ff027b82 */ /* 0x000e300000000a00 */
[----:B------:R-:W1:Y:S01]  /*0eb0*/  LDC.64 R4, c[0x0][0x388] ;  /* 0x0000e200ff047b82 */ /* 0x000e620000000a00 */
[----:B0-----:R-:W-:-:S05]  /*0ec0*/  IMAD.WIDE R2, R0, 0x4, R2 ;  /* 0x0000000400027825 */ /* 0x001fca00078e0202 */
[----:B------:R-:W-:Y:S01]  /*0ed0*/  STG.E desc[UR22][R2.64], R8 ;  /* 0x0000000802007986 */ /* 0x000fe2000c101916 */
[----:B-1----:R-:W-:-:S05]  /*0ee0*/  IMAD.WIDE R4, R0, 0x4, R4 ;  /* 0x0000000400047825 */ /* 0x002fca00078e0204 */
[----:B------:R-:W-:Y:S01]  /*0ef0*/  STG.E desc[UR22][R4.64], R13 ;  /* 0x0000000d04007986 */ /* 0x000fe2000c101916 */
[----:B------:R-:W-:Y:S05]  /*0f00*/  EXIT ;  /* 0x000000000000794d */ /* 0x000fea0003800000 */
.L_x_11:
[----:B------:R-:W-:-:S00]  /*0f10*/  BRA `(.L_x_11) ;  /* 0xfffffffc00fc7947 */ /* 0x000fc0000383ffff */
[----:B------:R-:W-:-:S00]  /*0f20*/  NOP ;  /* 0x0000000000007918 */ /* 0x000fc00000000000 */
        /* <DEDUP_REMOVED lines=13> */
.L_x_12:


//--------------------- .nv.global.init           --------------------------
	.section	.nv.global.init,"aw",@progbits
	.align	4
.nv.global.init:
	.type		mrg32k3aM1SubSeq,@object
	.size		mrg32k3aM1SubSeq,(mrg32k3aM2SubSeq - mrg32k3aM1SubSeq)
mrg32k3aM1SubSeq:
        /*0000*/ 	.byte	0x0b, 0xcc, 0xee, 0x04, 0x73, 0x29, 0x8b, 0x6f, 0xf6, 0x53, 0x03, 0xf6, 0x23, 0xf6, 0xea, 0xda
        /* <DEDUP_REMOVED lines=125> */
	.type		mrg32k3aM2SubSeq,@object
	.size		mrg32k3aM2SubSeq,(mrg32k3aM1 - mrg32k3aM2SubSeq)
mrg32k3aM2SubSeq:
        /* <DEDUP_REMOVED lines=126> */
	.type		mrg32k3aM1,@object
	.size		mrg32k3aM1,(mrg32k3aM1Seq - mrg32k3aM1)
mrg32k3aM1:
        /* <DEDUP_REMOVED lines=144> */
	.type		mrg32k3aM1Seq,@object
	.size		mrg32k3aM1Seq,(mrg32k3aM2 - mrg32k3aM1Seq)
mrg32k3aM1Seq:
        /* <DEDUP_REMOVED lines=144> */
	.type		mrg32k3aM2,@object
	.size		mrg32k3aM2,(mrg32k3aM2Seq - mrg32k3aM2)
mrg32k3aM2:
        /* <DEDUP_REMOVED lines=144> */
	.type		mrg32k3aM2Seq,@object
	.size		mrg32k3aM2Seq,(precalc_xorwow_matrix - mrg32k3aM2Seq)
mrg32k3aM2Seq:
        /* <DEDUP_REMOVED lines=144> */
	.type		precalc_xorwow_matrix,@object
	.size		precalc_xorwow_matrix,(precalc_xorwow_offset_matrix - precalc_xorwow_matrix)
precalc_xorwow_matrix:
        /* <DEDUP_REMOVED lines=6400> */
	.type		precalc_xorwow_offset_matrix,@object
	.size		precalc_xorwow_offset_matrix,(.L_1 - precalc_xorwow_offset_matrix)
precalc_xorwow_offset_matrix:
        /* <DEDUP_REMOVED lines=6400> */
.L_1:


//--------------------- .nv.shared.reserved.0     --------------------------
	.section	.nv.shared.reserved.0,"aw",@nobits
	.weak		__nv_reservedSMEM_offset_0_alias
	.size		__nv_reservedSMEM_offset_0_alias, 0, 64
	.other		__nv_reservedSMEM_offset_0_alias,@"STO_CUDA_RESERVED_SHARED STV_DEFAULT"
__nv_reservedSMEM_offset_0_alias:
	.zero		0
	.zero		64


//--------------------- .nv.constant0._Z15generate_pointsPfS_iy --------------------------
	.section	.nv.constant0._Z15generate_pointsPfS_iy,"a",@progbits
	.sectionflags	@""
	.align	4
.nv.constant0._Z15generate_pointsPfS_iy:
	.zero		928


//--------------------- SYMBOLS --------------------------

	.type		.nv.reservedSmem.offset0,@object
	.size		.nv.reservedSmem.offset0,0x4
